//
// Generated by NVIDIA NVVM Compiler
//
// Compiler Build ID: CL-36424714
// Cuda compilation tools, release 13.0, V13.0.88
// Based on NVVM 20.0.0
//

.version 9.0
.target sm_100
.address_size 64

	// .globl	loss

.visible .entry loss(
	.param .u32 loss_param_0,
	.param .u64 .ptr .align 1 loss_param_1,
	.param .u64 .ptr .align 1 loss_param_2,
	.param .u64 .ptr .align 1 loss_param_3,
	.param .f32 loss_param_4
)
{
	.reg .pred 	%p<3>;
	.reg .b32 	%r<9>;
	.reg .b32 	%f<10>;
	.reg .b64 	%rd<14>;

	ld.param.u32 	%r2, [loss_param_0];
	ld.param.u64 	%rd2, [loss_param_1];
	ld.param.u64 	%rd3, [loss_param_2];
	ld.param.u64 	%rd4, [loss_param_3];
	ld.param.f32 	%f3, [loss_param_4];
	cvta.to.global.u64 	%rd1, %rd4;
	mov.u32 	%r3, %ctaid.x;
	mov.u32 	%r4, %ctaid.y;
	mov.u32 	%r5, %nctaid.x;
	mad.lo.s32 	%r6, %r4, %r5, %r3;
	mov.u32 	%r7, %ntid.x;
	mov.u32 	%r8, %tid.x;
	mad.lo.s32 	%r1, %r6, %r7, %r8;
	setp.ge.s32 	%p1, %r1, %r2;
	@%p1 bra 	$L__BB0_4;
	cvta.to.global.u64 	%rd5, %rd2;
	cvta.to.global.u64 	%rd6, %rd3;
	mul.wide.s32 	%rd7, %r1, 4;
	add.s64 	%rd8, %rd5, %rd7;
	ld.global.f32 	%f4, [%rd8];
	add.s64 	%rd9, %rd6, %rd7;
	ld.global.f32 	%f5, [%rd9];
	sub.f32 	%f1, %f4, %f5;
	abs.f32 	%f2, %f1;
	setp.geu.f32 	%p2, %f2, %f3;
	@%p2 bra 	$L__BB0_3;
	mul.f32 	%f7, %f1, 0f3F000000;
	mul.f32 	%f8, %f1, %f7;
	div.rn.f32 	%f9, %f8, %f3;
	add.s64 	%rd13, %rd1, %rd7;
	st.global.f32 	[%rd13], %f9;
	bra.uni 	$L__BB0_4;
$L__BB0_3:
	fma.rn.f32 	%f6, %f3, 0fBF000000, %f2;
	add.s64 	%rd11, %rd1, %rd7;
	st.global.f32 	[%rd11], %f6;
$L__BB0_4:
	ret;

}
	// .globl	loss_back
.visible .entry loss_back(
	.param .u32 loss_back_param_0,
	.param .u64 .ptr .align 1 loss_back_param_1,
	.param .u64 .ptr .align 1 loss_back_param_2,
	.param .u64 .ptr .align 1 loss_back_param_3,
	.param .f32 loss_back_param_4
)
{
	.reg .pred 	%p<5>;
	.reg .b32 	%r<10>;
	.reg .b32 	%f<11>;
	.reg .b64 	%rd<18>;

	ld.param.u32 	%r2, [loss_back_param_0];
	ld.param.u64 	%rd2, [loss_back_param_1];
	ld.param.u64 	%rd3, [loss_back_param_2];
	ld.param.u64 	%rd4, [loss_back_param_3];
	ld.param.f32 	%f3, [loss_back_param_4];
	cvta.to.global.u64 	%rd1, %rd4;
	mov.u32 	%r3, %ctaid.x;
	mov.u32 	%r4, %ctaid.y;
	mov.u32 	%r5, %nctaid.x;
	mad.lo.s32 	%r6, %r4, %r5, %r3;
	mov.u32 	%r7, %ntid.x;
	mov.u32 	%r8, %tid.x;
	mad.lo.s32 	%r1, %r6, %r7, %r8;
	setp.ge.s32 	%p1, %r1, %r2;
	@%p1 bra 	$L__BB1_8;
	cvta.to.global.u64 	%rd5, %rd2;
	cvta.to.global.u64 	%rd6, %rd3;
	mul.wide.s32 	%rd7, %r1, 4;
	add.s64 	%rd8, %rd5, %rd7;
	ld.global.f32 	%f4, [%rd8];
	add.s64 	%rd9, %rd6, %rd7;
	ld.global.f32 	%f5, [%rd9];
	sub.f32 	%f1, %f4, %f5;
	abs.f32 	%f6, %f1;
	cvt.rn.f32.s32 	%f7, %r2;
	rcp.rn.f32 	%f2, %f7;
	setp.geu.f32 	%p2, %f6, %f3;
	@%p2 bra 	$L__BB1_3;
	mul.f32 	%f9, %f2, %f1;
	div.rn.f32 	%f10, %f9, %f3;
	add.s64 	%rd17, %rd1, %rd7;
	st.global.f32 	[%rd17], %f10;
	bra.uni 	$L__BB1_8;
$L__BB1_3:
	setp.leu.f32 	%p3, %f1, 0f00000000;
	@%p3 bra 	$L__BB1_5;
	add.s64 	%rd15, %rd1, %rd7;
	st.global.f32 	[%rd15], %f2;
	bra.uni 	$L__BB1_8;
$L__BB1_5:
	setp.neu.f32 	%p4, %f1, 0f00000000;
	@%p4 bra 	$L__BB1_7;
	add.s64 	%rd13, %rd1, %rd7;
	mov.b32 	%r9, 0;
	st.global.u32 	[%rd13], %r9;
	bra.uni 	$L__BB1_8;
$L__BB1_7:
	neg.f32 	%f8, %f2;
	add.s64 	%rd11, %rd1, %rd7;
	st.global.f32 	[%rd11], %f8;
$L__BB1_8:
	ret;

}


// ===== COMPILED SASS (sm_100) =====

	.target	sm_100

	.elftype	@"ET_EXEC"


//--------------------- .note.nv.tkinfo           --------------------------
	.section	.note.nv.tkinfo,"",@"SHT_NOTE"
	.sectionflags	@"SHF_NOTE_NV_TKINFO"
	.tkinfo
        /*0018*/ 	.word	0x00000002
        /*0030*/ 	.string	""
        /*0030*/ 	.string	"ptxas"
        /*0030*/ 	.string	"Cuda compilation tools, release 13.0, V13.0.88"
        /*0030*/ 	.string	"Build cuda_13.0.r13.0/compiler.36424714_0"
        /*0030*/ 	.string	"-arch sm_100 -m 64 "



//--------------------- .note.nv.cuinfo           --------------------------
	.section	.note.nv.cuinfo,"",@"SHT_NOTE"
	.sectionflags	@"SHF_NOTE_NV_CUINFO"
        /*0018*/ 	.short	0x0002
        /*001a*/ 	.short	0x0064
        /*001c*/ 	.short	0x0082
	.zero		2


//--------------------- .nv.info                  --------------------------
	.section	.nv.info,"",@"SHT_CUDA_INFO"
	.align	4


	//----- nvinfo : EIATTR_REGCOUNT
	.align		4
        /*0000*/ 	.byte	0x04, 0x2f
        /*0002*/ 	.short	(.L_1 - .L_0)
	.align		4
.L_0:
        /*0004*/ 	.word	index@(loss)
        /*0008*/ 	.word	0x00000010


	//----- nvinfo : EIATTR_FRAME_SIZE
	.align		4
.L_1:
        /*000c*/ 	.byte	0x04, 0x11
        /*000e*/ 	.short	(.L_3 - .L_2)
	.align		4
.L_2:
        /*0010*/ 	.word	index@($__internal_2_$__cuda_sm3x_div_rn_noftz_f32_slowpath)
        /*0014*/ 	.word	0x00000000


	//----- nvinfo : EIATTR_FRAME_SIZE
	.align		4
.L_3:
        /*0018*/ 	.byte	0x04, 0x11
        /*001a*/ 	.short	(.L_5 - .L_4)
	.align		4
.L_4:
        /*001c*/ 	.word	index@(loss)
        /*0020*/ 	.word	0x00000000


	//----- nvinfo : EIATTR_REGCOUNT
	.align		4
.L_5:
        /*0024*/ 	.byte	0x04, 0x2f
        /*0026*/ 	.short	(.L_7 - .L_6)
	.align		4
.L_6:
        /*0028*/ 	.word	index@(loss_back)
        /*002c*/ 	.word	0x00000011


	//----- nvinfo : EIATTR_FRAME_SIZE
	.align		4
.L_7:
        /*0030*/ 	.byte	0x04, 0x11
        /*0032*/ 	.short	(.L_9 - .L_8)
	.align		4
.L_8:
        /*0034*/ 	.word	index@($__internal_1_$__cuda_sm3x_div_rn_noftz_f32_slowpath)
        /*0038*/ 	.word	0x00000000


	//----- nvinfo : EIATTR_FRAME_SIZE
	.align		4
.L_9:
        /*003c*/ 	.byte	0x04, 0x11
        /*003e*/ 	.short	(.L_11 - .L_10)
	.align		4
.L_10:
        /*0040*/ 	.word	index@($__internal_0_$__cuda_sm20_rcp_rn_f32_slowpath)
        /*0044*/ 	.word	0x00000000


	//----- nvinfo : EIATTR_FRAME_SIZE
	.align		4
.L_11:
        /*0048*/ 	.byte	0x04, 0x11
        /*004a*/ 	.short	(.L_13 - .L_12)
	.align		4
.L_12:
        /*004c*/ 	.word	index@(loss_back)
        /*0050*/ 	.word	0x00000000


	//----- nvinfo : EIATTR_MIN_STACK_SIZE
	.align		4
.L_13:
        /*0054*/ 	.byte	0x04, 0x12
        /*0056*/ 	.short	(.L_15 - .L_14)
	.align		4
.L_14:
        /*0058*/ 	.word	index@(loss_back)
        /*005c*/ 	.word	0x00000000


	//----- nvinfo : EIATTR_MIN_STACK_SIZE
	.align		4
.L_15:
        /*0060*/ 	.byte	0x04, 0x12
        /*0062*/ 	.short	(.L_17 - .L_16)
	.align		4
.L_16:
        /*0064*/ 	.word	index@(loss)
        /*0068*/ 	.word	0x00000000
.L_17:


//--------------------- .nv.compat                --------------------------
	.section	.nv.compat,"",@"SHT_CUDA_COMPAT_INFO"
	.align	4
        /*0000*/ 	.byte	0x02, 0x09, 0x00, 0x00, 0x02, 0x02, 0x01, 0x00, 0x02, 0x05, 0x05, 0x00, 0x03, 0x07, 0x01, 0x01
        /*0010*/ 	.byte	0x02, 0x03, 0x00, 0x00, 0x02, 0x06, 0x01, 0x00, 0x04, 0x0b, 0x08, 0x00, 0x01, 0x00, 0x00, 0x00
        /*0020*/ 	.byte	0x00, 0x00, 0x00, 0x00


//--------------------- .nv.info.loss_back        --------------------------
	.section	.nv.info.loss_back,"",@"SHT_CUDA_INFO"
	.sectionflags	@""
	.align	4


	//----- nvinfo : EIATTR_CUDA_API_VERSION
	.align		4
        /*0000*/ 	.byte	0x04, 0x37
        /*0002*/ 	.short	(.L_19 - .L_18)
.L_18:
        /*0004*/ 	.word	0x00000082


	//----- nvinfo : EIATTR_KPARAM_INFO
	.align		4
.L_19:
        /*0008*/ 	.byte	0x04, 0x17
        /*000a*/ 	.short	(.L_21 - .L_20)
.L_20:
        /*000c*/ 	.word	0x00000000
        /*0010*/ 	.short	0x0004
        /*0012*/ 	.short	0x0020
        /*0014*/ 	.byte	0x00, 0xf0, 0x11, 0x00


	//----- nvinfo : EIATTR_KPARAM_INFO
	.align		4
.L_21:
        /*0018*/ 	.byte	0x04, 0x17
        /*001a*/ 	.short	(.L_23 - .L_22)
.L_22:
        /*001c*/ 	.word	0x00000000
        /*0020*/ 	.short	0x0003
        /*0022*/ 	.short	0x0018
        /*0024*/ 	.byte	0x00, 0xf5, 0x21, 0x00


	//----- nvinfo : EIATTR_KPARAM_INFO
	.align		4
.L_23:
        /*0028*/ 	.byte	0x04, 0x17
        /*002a*/ 	.short	(.L_25 - .L_24)
.L_24:
        /*002c*/ 	.word	0x00000000
        /*0030*/ 	.short	0x0002
        /*0032*/ 	.short	0x0010
        /*0034*/ 	.byte	0x00, 0xf5, 0x21, 0x00


	//----- nvinfo : EIATTR_KPARAM_INFO
	.align		4
.L_25:
        /*0038*/ 	.byte	0x04, 0x17
        /*003a*/ 	.short	(.L_27 - .L_26)
.L_26:
        /*003c*/ 	.word	0x00000000
        /*0040*/ 	.short	0x0001
        /*0042*/ 	.short	0x0008
        /*0044*/ 	.byte	0x00, 0xf5, 0x21, 0x00


	//----- nvinfo : EIATTR_KPARAM_INFO
	.align		4
.L_27:
        /*0048*/ 	.byte	0x04, 0x17
        /*004a*/ 	.short	(.L_29 - .L_28)
.L_28:
        /*004c*/ 	.word	0x00000000
        /*0050*/ 	.short	0x0000
        /*0052*/ 	.short	0x0000
        /*0054*/ 	.byte	0x00, 0xf0, 0x11, 0x00


	//----- nvinfo : EIATTR_SPARSE_MMA_MASK
	.align		4
.L_29:
        /*0058*/ 	.byte	0x03, 0x50
        /*005a*/ 	.short	0x0000


	//----- nvinfo : EIATTR_MAXREG_COUNT
	.align		4
        /*005c*/ 	.byte	0x03, 0x1b
        /*005e*/ 	.short	0x00ff


	//----- nvinfo : EIATTR_MERCURY_ISA_VERSION
	.align		4
        /*0060*/ 	.byte	0x03, 0x5f
        /*0062*/ 	.short	0x0101


	//----- nvinfo : EIATTR_VRC_CTA_INIT_COUNT
	.align		4
        /*0064*/ 	.byte	0x02, 0x4a
	.zero		1
	.zero		1


	//----- nvinfo : EIATTR_EXIT_INSTR_OFFSETS
	.align		4
        /*0068*/ 	.byte	0x04, 0x1c
        /*006a*/ 	.short	(.L_31 - .L_30)


	//   ....[0]....
.L_30:
        /*006c*/ 	.word	0x000000a0


	//   ....[1]....
        /*0070*/ 	.word	0x00000340


	//   ....[2]....
        /*0074*/ 	.word	0x00000390


	//   ....[3]....
        /*0078*/ 	.word	0x000003e0


	//   ....[4]....
        /*007c*/ 	.word	0x00000430


	//----- nvinfo : EIATTR_CRS_STACK_SIZE
	.align		4
.L_31:
        /*0080*/ 	.byte	0x04, 0x1e
        /*0082*/ 	.short	(.L_33 - .L_32)
.L_32:
        /*0084*/ 	.word	0x00000000


	//----- nvinfo : EIATTR_CBANK_PARAM_SIZE
	.align		4
.L_33:
        /*0088*/ 	.byte	0x03, 0x19
        /*008a*/ 	.short	0x0024


	//----- nvinfo : EIATTR_PARAM_CBANK
	.align		4
        /*008c*/ 	.byte	0x04, 0x0a
        /*008e*/ 	.short	(.L_35 - .L_34)
	.align		4
.L_34:
        /*0090*/ 	.word	index@(.nv.constant0.loss_back)
        /*0094*/ 	.short	0x0380
        /*0096*/ 	.short	0x0024


	//----- nvinfo : EIATTR_SW_WAR
	.align		4
.L_35:
        /*0098*/ 	.byte	0x04, 0x36
        /*009a*/ 	.short	(.L_37 - .L_36)
.L_36:
        /*009c*/ 	.word	0x00000008
.L_37:


//--------------------- .nv.info.loss             --------------------------
	.section	.nv.info.loss,"",@"SHT_CUDA_INFO"
	.sectionflags	@""
	.align	4


	//----- nvinfo : EIATTR_CUDA_API_VERSION
	.align		4
        /*0000*/ 	.byte	0x04, 0x37
        /*0002*/ 	.short	(.L_39 - .L_38)
.L_38:
        /*0004*/ 	.word	0x00000082


	//----- nvinfo : EIATTR_KPARAM_INFO
	.align		4
.L_39:
        /*0008*/ 	.byte	0x04, 0x17
        /*000a*/ 	.short	(.L_41 - .L_40)
.L_40:
        /*000c*/ 	.word	0x00000000
        /*0010*/ 	.short	0x0004
        /*0012*/ 	.short	0x0020
        /*0014*/ 	.byte	0x00, 0xf0, 0x11, 0x00


	//----- nvinfo : EIATTR_KPARAM_INFO
	.align		4
.L_41:
        /*0018*/ 	.byte	0x04, 0x17
        /*001a*/ 	.short	(.L_43 - .L_42)
.L_42:
        /*001c*/ 	.word	0x00000000
        /*0020*/ 	.short	0x0003
        /*0022*/ 	.short	0x0018
        /*0024*/ 	.byte	0x00, 0xf5, 0x21, 0x00


	//----- nvinfo : EIATTR_KPARAM_INFO
	.align		4
.L_43:
        /*0028*/ 	.byte	0x04, 0x17
        /*002a*/ 	.short	(.L_45 - .L_44)
.L_44:
        /*002c*/ 	.word	0x00000000
        /*0030*/ 	.short	0x0002
        /*0032*/ 	.short	0x0010
        /*0034*/ 	.byte	0x00, 0xf5, 0x21, 0x00


	//----- nvinfo : EIATTR_KPARAM_INFO
	.align		4
.L_45:
        /*0038*/ 	.byte	0x04, 0x17
        /*003a*/ 	.short	(.L_47 - .L_46)
.L_46:
        /*003c*/ 	.word	0x00000000
        /*0040*/ 	.short	0x0001
        /*0042*/ 	.short	0x0008
        /*0044*/ 	.byte	0x00, 0xf5, 0x21, 0x00


	//----- nvinfo : EIATTR_KPARAM_INFO
	.align		4
.L_47:
        /*0048*/ 	.byte	0x04, 0x17
        /*004a*/ 	.short	(.L_49 - .L_48)
.L_48:
        /*004c*/ 	.word	0x00000000
        /*0050*/ 	.short	0x0000
        /*0052*/ 	.short	0x0000
        /*0054*/ 	.byte	0x00, 0xf0, 0x11, 0x00


	//----- nvinfo : EIATTR_SPARSE_MMA_MASK
	.align		4
.L_49:
        /*0058*/ 	.byte	0x03, 0x50
        /*005a*/ 	.short	0x0000


	//----- nvinfo : EIATTR_MAXREG_COUNT
	.align		4
        /*005c*/ 	.byte	0x03, 0x1b
        /*005e*/ 	.short	0x00ff


	//----- nvinfo : EIATTR_MERCURY_ISA_VERSION
	.align		4
        /*0060*/ 	.byte	0x03, 0x5f
        /*0062*/ 	.short	0x0101


	//----- nvinfo : EIATTR_VRC_CTA_INIT_COUNT
	.align		4
        /*0064*/ 	.byte	0x02, 0x4a
	.zero		1
	.zero		1


	//----- nvinfo : EIATTR_EXIT_INSTR_OFFSETS
	.align		4
        /*0068*/ 	.byte	0x04, 0x1c
        /*006a*/ 	.short	(.L_51 - .L_50)


	//   ....[0]....
.L_50:
        /*006c*/ 	.word	0x000000a0


	//   ....[1]....
        /*0070*/ 	.word	0x00000280


	//   ....[2]....
        /*0074*/ 	.word	0x000002d0


	//----- nvinfo : EIATTR_CRS_STACK_SIZE
	.align		4
.L_51:
        /*0078*/ 	.byte	0x04, 0x1e
        /*007a*/ 	.short	(.L_53 - .L_52)
.L_52:
        /*007c*/ 	.word	0x00000000


	//----- nvinfo : EIATTR_CBANK_PARAM_SIZE
	.align		4
.L_53:
        /*0080*/ 	.byte	0x03, 0x19
        /*0082*/ 	.short	0x0024


	//----- nvinfo : EIATTR_PARAM_CBANK
	.align		4
        /*0084*/ 	.byte	0x04, 0x0a
        /*0086*/ 	.short	(.L_55 - .L_54)
	.align		4
.L_54:
        /*0088*/ 	.word	index@(.nv.constant0.loss)
        /*008c*/ 	.short	0x0380
        /*008e*/ 	.short	0x0024


	//----- nvinfo : EIATTR_SW_WAR
	.align		4
.L_55:
        /*0090*/ 	.byte	0x04, 0x36
        /*0092*/ 	.short	(.L_57 - .L_56)
.L_56:
        /*0094*/ 	.word	0x00000008
.L_57:


//--------------------- .nv.callgraph             --------------------------
	.section	.nv.callgraph,"",@"SHT_CUDA_CALLGRAPH"
	.align	4
	.sectionentsize	8
	.align		4
        /*0000*/ 	.word	0x00000000
	.align		4
        /*0004*/ 	.word	0xffffffff
	.align		4
        /*0008*/ 	.word	0x00000000
	.align		4
        /*000c*/ 	.word	0xfffffffe
	.align		4
        /*0010*/ 	.word	0x00000000
	.align		4
        /*0014*/ 	.word	0xfffffffd
	.align		4
        /*0018*/ 	.word	0x00000000
	.align		4
        /*001c*/ 	.word	0xfffffffc


//--------------------- .text.loss_back           --------------------------
	.section	.text.loss_back,"ax",@progbits
	.align	128
        .global         loss_back
        .type           loss_back,@function
        .size           loss_back,(.L_x_36 - loss_back)
        .other          loss_back,@"STO_CUDA_ENTRY STV_DEFAULT"
loss_back:
.text.loss_back:
[----:B------:R-:W-:Y:S01]  /*0000*/  LDC R1, c[0x0][0x37c] ;  /* 0x0000df00ff017b82 */ /* 0x000fe20000000800 */
[----:B------:R-:W0:Y:S07]  /*0010*/  S2R R3, SR_TID.X ;  /* 0x0000000000037919 */ /* 0x000e2e0000002100 */
[----:B------:R-:W-:Y:S01]  /*0020*/  S2UR UR4, SR_CTAID.X ;  /* 0x00000000000479c3 */ /* 0x000fe20000002500 */
[----:B------:R-:W1:Y:S01]  /*0030*/  LDCU UR6, c[0x0][0x370] ;  /* 0x00006e00ff0677ac */ /* 0x000e620008000800 */
[----:B------:R-:W2:Y:S06]  /*0040*/  LDCU UR7, c[0x0][0x380] ;  /* 0x00007000ff0777ac */ /* 0x000eac0008000800 */
[----:B------:R-:W1:Y:S08]  /*0050*/  S2UR UR5, SR_CTAID.Y ;  /* 0x00000000000579c3 */ /* 0x000e700000002600 */
[----:B------:R-:W0:Y:S01]  /*0060*/  LDC R2, c[0x0][0x360] ;  /* 0x0000d800ff027b82 */ /* 0x000e220000000800 */
[----:B-1----:R-:W-:-:S06]  /*0070*/  UIMAD UR4, UR5, UR6, UR4 ;  /* 0x00000006050472a4 */ /* 0x002fcc000f8e0204 */
[----:B0-----:R-:W-:-:S05]  /*0080*/  IMAD R2, R2, UR4, R3 ;  /* 0x0000000402027c24 */ /* 0x001fca000f8e0203 */
[----:B--2---:R-:W-:-:S13]  /*0090*/  ISETP.GE.AND P0, PT, R2, UR7, PT ;  /* 0x0000000702007c0c */ /* 0x004fda000bf06270 */
[----:B------:R-:W-:Y:S05]  /*00a0*/  @P0 EXIT ;  /* 0x000000000000094d */ /* 0x000fea0003800000 */
[----:B------:R-:W0:Y:S01]  /*00b0*/  LDC.64 R6, c[0x0][0x388] ;  /* 0x0000e200ff067b82 */ /* 0x000e220000000a00 */
[----:B------:R-:W1:Y:S07]  /*00c0*/  LDCU.64 UR4, c[0x0][0x358] ;  /* 0x00006b00ff0477ac */ /* 0x000e6e0008000a00 */
[----:B------:R-:W2:Y:S01]  /*00d0*/  LDC.64 R8, c[0x0][0x390] ;  /* 0x0000e400ff087b82 */ /* 0x000ea20000000a00 */
[----:B0-----:R-:W-:-:S05]  /*00e0*/  IMAD.WIDE R6, R2, 0x4, R6 ;  /* 0x0000000402067825 */ /* 0x001fca00078e0206 */
[----:B-1----:R-:W3:Y:S01]  /*00f0*/  LDG.E R4, desc[UR4][R6.64] ;  /* 0x0000000406047981 */ /* 0x002ee2000c1e1900 */
[----:B--2---:R-:W-:-:S05]  /*0100*/  IMAD.WIDE R8, R2, 0x4, R8 ;  /* 0x0000000402087825 */ /* 0x004fca00078e0208 */
[----:B------:R-:W3:Y:S01]  /*0110*/  LDG.E R5, desc[UR4][R8.64] ;  /* 0x0000000408057981 */ /* 0x000ee2000c1e1900 */
[----:B------:R-:W-:-:S05]  /*0120*/  I2FP.F32.S32 R0, UR7 ;  /* 0x0000000700007c45 */ /* 0x000fca0008201400 */
[----:B------:R-:W-:-:S05]  /*0130*/  VIADD R3, R0, 0x1800000 ;  /* 0x0180000000037836 */ /* 0x000fca0000000000 */
[----:B------:R-:W-:-:S04]  /*0140*/  LOP3.LUT R3, R3, 0x7f800000, RZ, 0xc0, !PT ;  /* 0x7f80000003037812 */ /* 0x000fc800078ec0ff */
[----:B------:R-:W-:Y:S01]  /*0150*/  ISETP.GT.U32.AND P0, PT, R3, 0x1ffffff, PT ;  /* 0x01ffffff0300780c */ /* 0x000fe20003f04070 */
[----:B---3--:R-:W-:-:S12]  /*0160*/  FADD R3, R4, -R5 ;  /* 0x8000000504037221 */ /* 0x008fd80000000000 */
[----:B------:R-:W-:Y:S05]  /*0170*/  @P0 BRA `(.L_x_0) ;  /* 0x0000000000100947 */ /* 0x000fea0003800000 */
[----:B------:R-:W-:-:S07]  /*0180*/  MOV R6, 0x1a0 ;  /* 0x000001a000067802 */ /* 0x000fce0000000f00 */
[----:B------:R-:W-:Y:S05]  /*0190*/  CALL.REL.NOINC `($__internal_0_$__cuda_sm20_rcp_rn_f32_slowpath) ;  /* 0x0000000000a87944 */ /* 0x000fea0003c00000 */
[----:B------:R-:W-:Y:S01]  /*01a0*/  IMAD.MOV.U32 R6, RZ, RZ, R0 ;  /* 0x000000ffff067224 */ /* 0x000fe200078e0000 */
[----:B------:R-:W-:Y:S06]  /*01b0*/  BRA `(.L_x_1) ;  /* 0x0000000000107947 */ /* 0x000fec0003800000 */
.L_x_0:
[----:B------:R-:W0:Y:S02]  /*01c0*/  MUFU.RCP R7, R0 ;  /* 0x0000000000077308 */ /* 0x000e240000001000 */
[----:B0-----:R-:W-:-:S04]  /*01d0*/  FFMA R6, R0, R7, -1 ;  /* 0xbf80000000067423 */ /* 0x001fc80000000007 */
[----:B------:R-:W-:-:S04]  /*01e0*/  FADD.FTZ R6, -R6, -RZ ;  /* 0x800000ff06067221 */ /* 0x000fc80000010100 */
[----:B------:R-:W-:-:S07]  /*01f0*/  FFMA R6, R7, R6, R7 ;  /* 0x0000000607067223 */ /* 0x000fce0000000007 */
.L_x_1:
[----:B------:R-:W0:Y:S02]  /*0200*/  LDC R9, c[0x0][0x3a0] ;  /* 0x0000e800ff097b82 */ /* 0x000e240000000800 */
[----:B0-----:R-:W-:-:S13]  /*0210*/  FSETP.GEU.AND P0, PT, |R3|, R9, PT ;  /* 0x000000090300720b */ /* 0x001fda0003f0e200 */
[----:B------:R-:W-:Y:S05]  /*0220*/  @P0 BRA `(.L_x_2) ;  /* 0x0000000000480947 */ /* 0x000fea0003800000 */
[----:B------:R-:W0:Y:S01]  /*0230*/  MUFU.RCP R4, R9 ;  /* 0x0000000900047308 */ /* 0x000e220000001000 */
[----:B------:R-:W-:Y:S01]  /*0240*/  FMUL R0, R3, R6 ;  /* 0x0000000603007220 */ /* 0x000fe20000400000 */
[----:B------:R-:W-:Y:S06]  /*0250*/  BSSY.RECONVERGENT B0, `(.L_x_3) ;  /* 0x000000b000007945 */ /* 0x000fec0003800200 */
[----:B------:R-:W1:Y:S01]  /*0260*/  FCHK P0, R0, R9 ;  /* 0x0000000900007302 */ /* 0x000e620000000000 */
[----:B0-----:R-:W-:-:S04]  /*0270*/  FFMA R5, R4, -R9, 1 ;  /* 0x3f80000004057423 */ /* 0x001fc80000000809 */
[----:B------:R-:W-:-:S04]  /*0280*/  FFMA R5, R4, R5, R4 ;  /* 0x0000000504057223 */ /* 0x000fc80000000004 */
[----:B------:R-:W-:-:S04]  /*0290*/  FFMA R3, R0, R5, RZ ;  /* 0x0000000500037223 */ /* 0x000fc800000000ff */
[----:B------:R-:W-:-:S04]  /*02a0*/  FFMA R4, R3, -R9, R0 ;  /* 0x8000000903047223 */ /* 0x000fc80000000000 */
[----:B------:R-:W-:Y:S01]  /*02b0*/  FFMA R7, R5, R4, R3 ;  /* 0x0000000405077223 */ /* 0x000fe20000000003 */
[----:B-1----:R-:W-:Y:S06]  /*02c0*/  @!P0 BRA `(.L_x_4) ;  /* 0x00000000000c8947 */ /* 0x002fec0003800000 */
[----:B------:R-:W-:-:S07]  /*02d0*/  MOV R4, 0x2f0 ;  /* 0x000002f000047802 */ /* 0x000fce0000000f00 */
[----:B------:R-:W-:Y:S05]  /*02e0*/  CALL.REL.NOINC `($__internal_1_$__cuda_sm3x_div_rn_noftz_f32_slowpath) ;  /* 0x0000000400247944 */ /* 0x000fea0003c00000 */
[----:B------:R-:W-:-:S07]  /*02f0*/  IMAD.MOV.U32 R7, RZ, RZ, R0 ;  /* 0x000000ffff077224 */ /* 0x000fce00078e0000 */
.L_x_4:
[----:B------:R-:W-:Y:S05]  /*0300*/  BSYNC.RECONVERGENT B0 ;  /* 0x0000000000007941 */ /* 0x000fea0003800200 */
.L_x_3:
[----:B------:R-:W0:Y:S02]  /*0310*/  LDC.64 R4, c[0x0][0x398] ;  /* 0x0000e600ff047b82 */ /* 0x000e240000000a00 */
[----:B0-----:R-:W-:-:S05]  /*0320*/  IMAD.WIDE R2, R2, 0x4, R4 ;  /* 0x0000000402027825 */ /* 0x001fca00078e0204 */
[----:B------:R-:W-:Y:S01]  /*0330*/  STG.E desc[UR4][R2.64], R7 ;  /* 0x0000000702007986 */ /* 0x000fe2000c101904 */
[----:B------:R-:W-:Y:S05]  /*0340*/  EXIT ;  /* 0x000000000000794d */ /* 0x000fea0003800000 */
.L_x_2:
[----:B------:R-:W-:-:S13]  /*0350*/  FSETP.GT.AND P0, PT, R4, R5, PT ;  /* 0x000000050400720b */ /* 0x000fda0003f04000 */
[----:B------:R-:W0:Y:S02]  /*0360*/  @P0 LDC.64 R4, c[0x0][0x398] ;  /* 0x0000e600ff040b82 */ /* 0x000e240000000a00 */
[----:B0-----:R-:W-:-:S05]  /*0370*/  @P0 IMAD.WIDE R4, R2, 0x4, R4 ;  /* 0x0000000402040825 */ /* 0x001fca00078e0204 */
[----:B------:R0:W-:Y:S01]  /*0380*/  @P0 STG.E desc[UR4][R4.64], R6 ;  /* 0x0000000604000986 */ /* 0x0001e2000c101904 */
[----:B------:R-:W-:Y:S05]  /*0390*/  @P0 EXIT ;  /* 0x000000000000094d */ /* 0x000fea0003800000 */
[----:B------:R-:W-:-:S13]  /*03a0*/  FSETP.NEU.AND P0, PT, R3, RZ, PT ;  /* 0x000000ff0300720b */ /* 0x000fda0003f0d000 */
[----:B0-----:R-:W0:Y:S02]  /*03b0*/  @!P0 LDC.64 R4, c[0x0][0x398] ;  /* 0x0000e600ff048b82 */ /* 0x001e240000000a00 */
[----:B0-----:R-:W-:-:S05]  /*03c0*/  @!P0 IMAD.WIDE R4, R2, 0x4, R4 ;  /* 0x0000000402048825 */ /* 0x001fca00078e0204 */
[----:B------:R0:W-:Y:S01]  /*03d0*/  @!P0 STG.E desc[UR4][R4.64], RZ ;  /* 0x000000ff04008986 */ /* 0x0001e2000c101904 */
[----:B------:R-:W-:Y:S05]  /*03e0*/  @!P0 EXIT ;  /* 0x000000000000894d */ /* 0x000fea0003800000 */
[----:B0-----:R-:W0:Y:S01]  /*03f0*/  LDC.64 R4, c[0x0][0x398] ;  /* 0x0000e600ff047b82 */ /* 0x001e220000000a00 */
[----:B------:R-:W-:Y:S01]  /*0400*/  FADD R3, -R6, -RZ ;  /* 0x800000ff06037221 */ /* 0x000fe20000000100 */
[----:B0-----:R-:W-:-:S05]  /*0410*/  IMAD.WIDE R4, R2, 0x4, R4 ;  /* 0x0000000402047825 */ /* 0x001fca00078e0204 */
[----:B------:R-:W-:Y:S01]  /*0420*/  STG.E desc[UR4][R4.64], R3 ;  /* 0x0000000304007986 */ /* 0x000fe2000c101904 */
[----:B------:R-:W-:Y:S05]  /*0430*/  EXIT ;  /* 0x000000000000794d */ /* 0x000fea0003800000 */
        .weak           $__internal_0_$__cuda_sm20_rcp_rn_f32_slowpath
        .type           $__internal_0_$__cuda_sm20_rcp_rn_f32_slowpath,@function
        .size           $__internal_0_$__cuda_sm20_rcp_rn_f32_slowpath,($__internal_1_$__cuda_sm3x_div_rn_noftz_f32_slowpath - $__internal_0_$__cuda_sm20_rcp_rn_f32_slowpath)
$__internal_0_$__cuda_sm20_rcp_rn_f32_slowpath:
[----:B------:R-:W-:-:S05]  /*0440*/  IMAD.SHL.U32 R7, R0, 0x2, RZ ;  /* 0x0000000200077824 */ /* 0x000fca00078e00ff */
[----:B------:R-:W-:-:S04]  /*0450*/  SHF.R.U32.HI R7, RZ, 0x18, R7 ;  /* 0x00000018ff077819 */ /* 0x000fc80000011607 */
[----:B------:R-:W-:-:S13]  /*0460*/  ISETP.NE.U32.AND P0, PT, R7, RZ, PT ;  /* 0x000000ff0700720c */ /* 0x000fda0003f05070 */
[----:B------:R-:W-:Y:S05]  /*0470*/  @P0 BRA `(.L_x_5) ;  /* 0x00000000002c0947 */ /* 0x000fea0003800000 */
[----:B------:R-:W-:-:S05]  /*0480*/  IMAD.SHL.U32 R7, R0, 0x2, RZ ;  /* 0x0000000200077824 */ /* 0x000fca00078e00ff */
[----:B------:R-:W-:-:S13]  /*0490*/  ISETP.NE.AND P0, PT, R7, RZ, PT ;  /* 0x000000ff0700720c */ /* 0x000fda0003f05270 */
[----:B------:R2:W3:Y:S01]  /*04a0*/  @!P0 MUFU.RCP R7, R0 ;  /* 0x0000000000078308 */ /* 0x0004e20000001000 */
[----:B------:R-:W-:Y:S05]  /*04b0*/  @!P0 BRA `(.L_x_6) ;  /* 0x0000000000a48947 */ /* 0x000fea0003800000 */
[----:B------:R-:W-:-:S04]  /*04c0*/  FFMA R8, R0, 1.84467440737095516160e+19, RZ ;  /* 0x5f80000000087823 */ /* 0x000fc800000000ff */
[----:B---3--:R-:W2:Y:S02]  /*04d0*/  MUFU.RCP R7, R8 ;  /* 0x0000000800077308 */ /* 0x008ea40000001000 */
[----:B--2---:R-:W-:-:S04]  /*04e0*/  FFMA R0, R8, R7, -1 ;  /* 0xbf80000008007423 */ /* 0x004fc80000000007 */
[----:B------:R-:W-:-:S04]  /*04f0*/  FADD.FTZ R0, -R0, -RZ ;  /* 0x800000ff00007221 */ /* 0x000fc80000010100 */
[----:B------:R-:W-:-:S04]  /*0500*/  FFMA R0, R7, R0, R7 ;  /* 0x0000000007007223 */ /* 0x000fc80000000007 */
[----:B------:R-:W-:Y:S01]  /*0510*/  FFMA R7, R0, 1.84467440737095516160e+19, RZ ;  /* 0x5f80000000077823 */ /* 0x000fe200000000ff */
[----:B------:R-:W-:Y:S06]  /*0520*/  BRA `(.L_x_6) ;  /* 0x0000000000887947 */ /* 0x000fec0003800000 */
.L_x_5:
[----:B------:R-:W-:-:S05]  /*0530*/  VIADD R8, R7, 0xffffff03 ;  /* 0xffffff0307087836 */ /* 0x000fca0000000000 */
[----:B------:R-:W-:-:S13]  /*0540*/  ISETP.GT.U32.AND P0, PT, R8, 0x1, PT ;  /* 0x000000010800780c */ /* 0x000fda0003f04070 */
[----:B------:R-:W-:Y:S05]  /*0550*/  @P0 BRA `(.L_x_7) ;  /* 0x0000000000780947 */ /* 0x000fea0003800000 */
[----:B------:R-:W-:Y:S01]  /*0560*/  LOP3.LUT R9, R0, 0x7fffff, RZ, 0xc0, !PT ;  /* 0x007fffff00097812 */ /* 0x000fe200078ec0ff */
[----:B------:R-:W-:-:S03]  /*0570*/  IMAD.MOV.U32 R13, RZ, RZ, 0x3 ;  /* 0x00000003ff0d7424 */ /* 0x000fc600078e00ff */
[----:B------:R-:W-:Y:S02]  /*0580*/  LOP3.LUT R9, R9, 0x3f800000, RZ, 0xfc, !PT ;  /* 0x3f80000009097812 */ /* 0x000fe400078efcff */
[----:B------:R-:W-:Y:S02]  /*0590*/  SHF.L.U32 R14, R13, R8, RZ ;  /* 0x000000080d0e7219 */ /* 0x000fe400000006ff */
[----:B------:R-:W0:Y:S02]  /*05a0*/  MUFU.RCP R10, R9 ;  /* 0x00000009000a7308 */ /* 0x000e240000001000 */
[----:B0-----:R-:W-:-:S04]  /*05b0*/  FFMA R11, R9, R10, -1 ;  /* 0xbf800000090b7423 */ /* 0x001fc8000000000a */
[----:B------:R-:W-:-:S04]  /*05c0*/  FADD.FTZ R11, -R11, -RZ ;  /* 0x800000ff0b0b7221 */ /* 0x000fc80000010100 */
[CCC-:B------:R-:W-:Y:S01]  /*05d0*/  FFMA.RM R12, R10.reuse, R11.reuse, R10.reuse ;  /* 0x0000000b0a0c7223 */ /* 0x1c0fe2000000400a */
[----:B------:R-:W-:-:S04]  /*05e0*/  FFMA.RP R11, R10, R11, R10 ;  /* 0x0000000b0a0b7223 */ /* 0x000fc8000000800a */
[C---:B------:R-:W-:Y:S02]  /*05f0*/  LOP3.LUT R10, R12.reuse, 0x7fffff, RZ, 0xc0, !PT ;  /* 0x007fffff0c0a7812 */ /* 0x040fe400078ec0ff */
[----:B------:R-:W-:Y:S02]  /*0600*/  FSETP.NEU.FTZ.AND P0, PT, R12, R11, PT ;  /* 0x0000000b0c00720b */ /* 0x000fe40003f1d000 */
[----:B------:R-:W-:Y:S02]  /*0610*/  LOP3.LUT R11, R10, 0x800000, RZ, 0xfc, !PT ;  /* 0x008000000a0b7812 */ /* 0x000fe400078efcff */
[----:B------:R-:W-:Y:S02]  /*0620*/  SEL R10, RZ, 0xffffffff, !P0 ;  /* 0xffffffffff0a7807 */ /* 0x000fe40004000000 */
[----:B------:R-:W-:-:S03]  /*0630*/  LOP3.LUT R9, R14, R11, RZ, 0xc0, !PT ;  /* 0x0000000b0e097212 */ /* 0x000fc600078ec0ff */
[----:B------:R-:W-:Y:S01]  /*0640*/  IMAD.MOV R10, RZ, RZ, -R10 ;  /* 0x000000ffff0a7224 */ /* 0x000fe200078e0a0a */
[----:B------:R-:W-:-:S04]  /*0650*/  SHF.R.U32.HI R9, RZ, R8, R9 ;  /* 0x00000008ff097219 */ /* 0x000fc80000011609 */
[----:B------:R-:W-:Y:S02]  /*0660*/  LOP3.LUT P1, RZ, R10, R8, R11, 0xf8, !PT ;  /* 0x000000080aff7212 */ /* 0x000fe4000782f80b */
[C---:B------:R-:W-:Y:S02]  /*0670*/  LOP3.LUT P0, RZ, R9.reuse, 0x1, RZ, 0xc0, !PT ;  /* 0x0000000109ff7812 */ /* 0x040fe4000780c0ff */
[----:B------:R-:W-:-:S04]  /*0680*/  LOP3.LUT P2, RZ, R9, 0x2, RZ, 0xc0, !PT ;  /* 0x0000000209ff7812 */ /* 0x000fc8000784c0ff */
[----:B------:R-:W-:Y:S02]  /*0690*/  PLOP3.LUT P0, PT, P0, P1, P2, 0xe0, 0x0 ;  /* 0x000000000000781c */ /* 0x000fe40000703c20 */
[----:B------:R-:W-:Y:S02]  /*06a0*/  LOP3.LUT P1, RZ, R0, 0x7fffff, RZ, 0xc0, !PT ;  /* 0x007fffff00ff7812 */ /* 0x000fe4000782c0ff */
[----:B------:R-:W-:-:S05]  /*06b0*/  SEL R8, RZ, 0x1, !P0 ;  /* 0x00000001ff087807 */ /* 0x000fca0004000000 */
[----:B------:R-:W-:-:S05]  /*06c0*/  IMAD.MOV R8, RZ, RZ, -R8 ;  /* 0x000000ffff087224 */ /* 0x000fca00078e0a08 */
[----:B------:R-:W-:Y:S01]  /*06d0*/  ISETP.GE.AND P0, PT, R8, RZ, PT ;  /* 0x000000ff0800720c */ /* 0x000fe20003f06270 */
[----:B------:R-:W-:-:S05]  /*06e0*/  VIADD R8, R7, 0xffffff04 ;  /* 0xffffff0407087836 */ /* 0x000fca0000000000 */
[----:B------:R-:W-:-:S07]  /*06f0*/  SHF.R.U32.HI R7, RZ, R8, R11 ;  /* 0x00000008ff077219 */ /* 0x000fce000001160b */
[----:B------:R-:W-:-:S04]  /*0700*/  @!P0 VIADD R7, R7, 0x1 ;  /* 0x0000000107078836 */ /* 0x000fc80000000000 */
[----:B------:R-:W-:-:S05]  /*0710*/  @!P1 IMAD.SHL.U32 R7, R7, 0x2, RZ ;  /* 0x0000000207079824 */ /* 0x000fca00078e00ff */
[----:B------:R-:W-:Y:S01]  /*0720*/  LOP3.LUT R7, R7, 0x80000000, R0, 0xf8, !PT ;  /* 0x8000000007077812 */ /* 0x000fe200078ef800 */
[----:B------:R-:W-:Y:S06]  /*0730*/  BRA `(.L_x_6) ;  /* 0x0000000000047947 */ /* 0x000fec0003800000 */
.L_x_7:
[----:B------:R0:W1:Y:S02]  /*0740*/  MUFU.RCP R7, R0 ;  /* 0x0000000000077308 */ /* 0x0000640000001000 */
.L_x_6:
[----:B0123--:R-:W-:Y:S02]  /*0750*/  IMAD.MOV.U32 R0, RZ, RZ, R7 ;  /* 0x000000ffff007224 */ /* 0x00ffe400078e0007 */
[----:B------:R-:W-:-:S04]  /*0760*/  IMAD.MOV.U32 R7, RZ, RZ, 0x0 ;  /* 0x00000000ff077424 */ /* 0x000fc800078e00ff */
[----:B------:R-:W-:Y:S05]  /*0770*/  RET.REL.NODEC R6 `(loss_back) ;  /* 0xfffffff806207950 */ /* 0x000fea0003c3ffff */
        .weak           $__internal_1_$__cuda_sm3x_div_rn_noftz_f32_slowpath
        .type           $__internal_1_$__cuda_sm3x_div_rn_noftz_f32_slowpath,@function
        .size           $__internal_1_$__cuda_sm3x_div_rn_noftz_f32_slowpath,(.L_x_36 - $__internal_1_$__cuda_sm3x_div_rn_noftz_f32_slowpath)
$__internal_1_$__cuda_sm3x_div_rn_noftz_f32_slowpath:
[----:B------:R-:W0:Y:S01]  /*0780*/  LDC R3, c[0x0][0x3a0] ;  /* 0x0000e800ff037b82 */ /* 0x000e220000000800 */
[--C-:B------:R-:W-:Y:S01]  /*0790*/  SHF.R.U32.HI R5, RZ, 0x17, R0.reuse ;  /* 0x00000017ff057819 */ /* 0x100fe20000011600 */
[----:B------:R-:W1:Y:S01]  /*07a0*/  LDCU UR6, c[0x0][0x3a0] ;  /* 0x00007400ff0677ac */ /* 0x000e620008000800 */
[----:B------:R-:W-:Y:S02]  /*07b0*/  BSSY.RECONVERGENT B1, `(.L_x_8) ;  /* 0x0000064000017945 */ /* 0x000fe40003800200 */
[----:B------:R-:W-:Y:S01]  /*07c0*/  LOP3.LUT R10, R5, 0xff, RZ, 0xc0, !PT ;  /* 0x000000ff050a7812 */ /* 0x000fe200078ec0ff */
[----:B------:R-:W-:-:S04]  /*07d0*/  IMAD.MOV.U32 R5, RZ, RZ, R0 ;  /* 0x000000ffff057224 */ /* 0x000fc800078e0000 */
[----:B------:R-:W-:Y:S02]  /*07e0*/  VIADD R11, R10, 0xffffffff ;  /* 0xffffffff0a0b7836 */ /* 0x000fe40000000000 */
[----:B-1----:R-:W-:Y:S01]  /*07f0*/  IMAD.U32 R8, RZ, RZ, UR6 ;  /* 0x00000006ff087e24 */ /* 0x002fe2000f8e00ff */
[----:B0-----:R-:W-:-:S04]  /*0800*/  SHF.R.U32.HI R6, RZ, 0x17, R3 ;  /* 0x00000017ff067819 */ /* 0x001fc80000011603 */
[----:B------:R-:W-:-:S05]  /*0810*/  LOP3.LUT R6, R6, 0xff, RZ, 0xc0, !PT ;  /* 0x000000ff06067812 */ /* 0x000fca00078ec0ff */
[----:B------:R-:W-:-:S05]  /*0820*/  VIADD R9, R6, 0xffffffff ;  /* 0xffffffff06097836 */ /* 0x000fca0000000000 */
[----:B------:R-:W-:-:S04]  /*0830*/  ISETP.GT.U32.AND P0, PT, R9, 0xfd, PT ;  /* 0x000000fd0900780c */ /* 0x000fc80003f04070 */
[----:B------:R-:W-:-:S13]  /*0840*/  ISETP.GT.U32.OR P0, PT, R11, 0xfd, P0 ;  /* 0x000000fd0b00780c */ /* 0x000fda0000704470 */
[----:B------:R-:W-:Y:S01]  /*0850*/  @!P0 IMAD.MOV.U32 R7, RZ, RZ, RZ ;  /* 0x000000ffff078224 */ /* 0x000fe200078e00ff */
[----:B------:R-:W-:Y:S06]  /*0860*/  @!P0 BRA `(.L_x_9) ;  /* 0x00000000005c8947 */ /* 0x000fec0003800000 */
[----:B------:R-:W-:Y:S02]  /*0870*/  FSETP.GTU.FTZ.AND P1, PT, |R3|, +INF , PT ;  /* 0x7f8000000300780b */ /* 0x000fe40003f3c200 */
[----:B------:R-:W-:-:S04]  /*0880*/  FSETP.GTU.FTZ.AND P0, PT, |R0|, +INF , PT ;  /* 0x7f8000000000780b */ /* 0x000fc80003f1c200 */
[----:B------:R-:W-:-:S13]  /*0890*/  PLOP3.LUT P0, PT, P0, P1, PT, 0xf8, 0x8f ;  /* 0x00000000008f781c */ /* 0x000fda0000703f70 */
[----:B------:R-:W-:Y:S05]  /*08a0*/  @P0 BRA `(.L_x_10) ;  /* 0x00000004004c0947 */ /* 0x000fea0003800000 */
[----:B------:R-:W-:-:S13]  /*08b0*/  LOP3.LUT P0, RZ, R8, 0x7fffffff, R5, 0xc8, !PT ;  /* 0x7fffffff08ff7812 */ /* 0x000fda000780c805 */
[----:B------:R-:W-:Y:S05]  /*08c0*/  @!P0 BRA `(.L_x_11) ;  /* 0x00000004003c8947 */ /* 0x000fea0003800000 */
[C---:B------:R-:W-:Y:S02]  /*08d0*/  FSETP.NEU.FTZ.AND P2, PT, |R0|.reuse, +INF , PT ;  /* 0x7f8000000000780b */ /* 0x040fe40003f5d200 */
[----:B------:R-:W-:Y:S02]  /*08e0*/  FSETP.NEU.FTZ.AND P1, PT, |R3|, +INF , PT ;  /* 0x7f8000000300780b */ /* 0x000fe40003f3d200 */
[----:B------:R-:W-:-:S11]  /*08f0*/  FSETP.NEU.FTZ.AND P0, PT, |R0|, +INF , PT ;  /* 0x7f8000000000780b */ /* 0x000fd60003f1d200 */
[----:B------:R-:W-:Y:S05]  /*0900*/  @!P1 BRA !P2, `(.L_x_11) ;  /* 0x00000004002c9947 */ /* 0x000fea0005000000 */
[----:B------:R-:W-:-:S04]  /*0910*/  LOP3.LUT P2, RZ, R5, 0x7fffffff, RZ, 0xc0, !PT ;  /* 0x7fffffff05ff7812 */ /* 0x000fc8000784c0ff */
[----:B------:R-:W-:-:S13]  /*0920*/  PLOP3.LUT P1, PT, P1, P2, PT, 0x2f, 0xf2 ;  /* 0x0000000000f2781c */ /* 0x000fda0000f24577 */
[----:B------:R-:W-:Y:S05]  /*0930*/  @P1 BRA `(.L_x_12) ;  /* 0x0000000400181947 */ /* 0x000fea0003800000 */
[----:B------:R-:W-:-:S04]  /*0940*/  LOP3.LUT P1, RZ, R8, 0x7fffffff, RZ, 0xc0, !PT ;  /* 0x7fffffff08ff7812 */ /* 0x000fc8000782c0ff */
[----:B------:R-:W-:-:S13]  /*0950*/  PLOP3.LUT P0, PT, P0, P1, PT, 0x2f, 0xf2 ;  /* 0x0000000000f2781c */ /* 0x000fda0000702577 */
[----:B------:R-:W-:Y:S05]  /*0960*/  @P0 BRA `(.L_x_13) ;  /* 0x0000000400000947 */ /* 0x000fea0003800000 */
[----:B------:R-:W-:Y:S02]  /*0970*/  ISETP.GE.AND P0, PT, R11, RZ, PT ;  /* 0x000000ff0b00720c */ /* 0x000fe40003f06270 */
[----:B------:R-:W-:-:S11]  /*0980*/  ISETP.GE.AND P1, PT, R9, RZ, PT ;  /* 0x000000ff0900720c */ /* 0x000fd60003f26270 */
[----:B------:R-:W-:Y:S02]  /*0990*/  @P0 IMAD.MOV.U32 R7, RZ, RZ, RZ ;  /* 0x000000ffff070224 */ /* 0x000fe400078e00ff */
[----:B------:R-:W-:Y:S01]  /*09a0*/  @!P0 FFMA R5, R0, 1.84467440737095516160e+19, RZ ;  /* 0x5f80000000058823 */ /* 0x000fe200000000ff */
[----:B------:R-:W-:Y:S02]  /*09b0*/  @!P0 IMAD.MOV.U32 R7, RZ, RZ, -0x40 ;  /* 0xffffffc0ff078424 */ /* 0x000fe400078e00ff */
[----:B------:R-:W-:Y:S02]  /*09c0*/  @!P1 FFMA R8, R3, 1.84467440737095516160e+19, RZ ;  /* 0x5f80000003089823 */ /* 0x000fe400000000ff */
[----:B------:R-:W-:-:S07]  /*09d0*/  @!P1 VIADD R7, R7, 0x40 ;  /* 0x0000004007079836 */ /* 0x000fce0000000000 */
.L_x_9:
[----:B------:R-:W-:Y:S01]  /*09e0*/  LEA R3, R6, 0xc0800000, 0x17 ;  /* 0xc080000006037811 */ /* 0x000fe200078eb8ff */
[----:B------:R-:W-:Y:S04]  /*09f0*/  BSSY.RECONVERGENT B2, `(.L_x_14) ;  /* 0x0000036000027945 */ /* 0x000fe80003800200 */
[----:B------:R-:W-:Y:S02]  /*0a00*/  IMAD.IADD R8, R8, 0x1, -R3 ;  /* 0x0000000108087824 */ /* 0x000fe400078e0a03 */
[----:B------:R-:W-:Y:S02]  /*0a10*/  VIADD R3, R10, 0xffffff81 ;  /* 0xffffff810a037836 */ /* 0x000fe40000000000 */
[----:B------:R-:W0:Y:S01]  /*0a20*/  MUFU.RCP R9, R8 ;  /* 0x0000000800097308 */ /* 0x000e220000001000 */
[----:B------:R-:W-:Y:S01]  /*0a30*/  FADD.FTZ R11, -R8, -RZ ;  /* 0x800000ff080b7221 */ /* 0x000fe20000010100 */
[C---:B------:R-:W-:Y:S01]  /*0a40*/  IMAD R0, R3.reuse, -0x800000, R5 ;  /* 0xff80000003007824 */ /* 0x040fe200078e0205 */
[----:B------:R-:W-:-:S05]  /*0a50*/  IADD3 R6, PT, PT, R3, 0x7f, -R6 ;  /* 0x0000007f03067810 */ /* 0x000fca0007ffe806 */
[----:B------:R-:W-:Y:S02]  /*0a60*/  IMAD.IADD R6, R6, 0x1, R7 ;  /* 0x0000000106067824 */ /* 0x000fe400078e0207 */
[----:B0-----:R-:W-:-:S04]  /*0a70*/  FFMA R10, R9, R11, 1 ;  /* 0x3f800000090a7423 */ /* 0x001fc8000000000b */
[----:B------:R-:W-:-:S04]  /*0a80*/  FFMA R12, R9, R10, R9 ;  /* 0x0000000a090c7223 */ /* 0x000fc80000000009 */
[----:B------:R-:W-:-:S04]  /*0a90*/  FFMA R5, R0, R12, RZ ;  /* 0x0000000c00057223 */ /* 0x000fc800000000ff */
[----:B------:R-:W-:-:S04]  /*0aa0*/  FFMA R10, R11, R5, R0 ;  /* 0x000000050b0a7223 */ /* 0x000fc80000000000 */
[----:B------:R-:W-:-:S04]  /*0ab0*/  FFMA R9, R12, R10, R5 ;  /* 0x0000000a0c097223 */ /* 0x000fc80000000005 */
[----:B------:R-:W-:-:S04]  /*0ac0*/  FFMA R10, R11, R9, R0 ;  /* 0x000000090b0a7223 */ /* 0x000fc80000000000 */
[----:B------:R-:W-:-:S05]  /*0ad0*/  FFMA R0, R12, R10, R9 ;  /* 0x0000000a0c007223 */ /* 0x000fca0000000009 */
[----:B------:R-:W-:-:S04]  /*0ae0*/  SHF.R.U32.HI R3, RZ, 0x17, R0 ;  /* 0x00000017ff037819 */ /* 0x000fc80000011600 */
[----:B------:R-:W-:-:S05]  /*0af0*/  LOP3.LUT R3, R3, 0xff, RZ, 0xc0, !PT ;  /* 0x000000ff03037812 */ /* 0x000fca00078ec0ff */
[----:B------:R-:W-:-:S04]  /*0b00*/  IMAD.IADD R7, R3, 0x1, R6 ;  /* 0x0000000103077824 */ /* 0x000fc800078e0206 */
[----:B------:R-:W-:-:S05]  /*0b10*/  VIADD R3, R7, 0xffffffff ;  /* 0xffffffff07037836 */ /* 0x000fca0000000000 */
[----:B------:R-:W-:-:S13]  /*0b20*/  ISETP.GE.U32.AND P0, PT, R3, 0xfe, PT ;  /* 0x000000fe0300780c */ /* 0x000fda0003f06070 */
[----:B------:R-:W-:Y:S05]  /*0b30*/  @!P0 BRA `(.L_x_15) ;  /* 0x0000000000808947 */ /* 0x000fea0003800000 */
[----:B------:R-:W-:-:S13]  /*0b40*/  ISETP.GT.AND P0, PT, R7, 0xfe, PT ;  /* 0x000000fe0700780c */ /* 0x000fda0003f04270 */
[----:B------:R-:W-:Y:S05]  /*0b50*/  @P0 BRA `(.L_x_16) ;  /* 0x00000000006c0947 */ /* 0x000fea0003800000 */
[----:B------:R-:W-:-:S13]  /*0b60*/  ISETP.GE.AND P0, PT, R7, 0x1, PT ;  /* 0x000000010700780c */ /* 0x000fda0003f06270 */
[----:B------:R-:W-:Y:S05]  /*0b70*/  @P0 BRA `(.L_x_17) ;  /* 0x0000000000740947 */ /* 0x000fea0003800000 */
[----:B------:R-:W-:Y:S02]  /*0b80*/  ISETP.GE.AND P0, PT, R7, -0x18, PT ;  /* 0xffffffe80700780c */ /* 0x000fe40003f06270 */
[----:B------:R-:W-:-:S11]  /*0b90*/  LOP3.LUT R0, R0, 0x80000000, RZ, 0xc0, !PT ;  /* 0x8000000000007812 */ /* 0x000fd600078ec0ff */
[----:B------:R-:W-:Y:S05]  /*0ba0*/  @!P0 BRA `(.L_x_17) ;  /* 0x0000000000688947 */ /* 0x000fea0003800000 */
[CCC-:B------:R-:W-:Y:S01]  /*0bb0*/  FFMA.RZ R3, R12.reuse, R10.reuse, R9.reuse ;  /* 0x0000000a0c037223 */ /* 0x1c0fe2000000c009 */
[C---:B------:R-:W-:Y:S02]  /*0bc0*/  VIADD R8, R7.reuse, 0x20 ;  /* 0x0000002007087836 */ /* 0x040fe40000000000 */
[CCC-:B------:R-:W-:Y:S01]  /*0bd0*/  FFMA.RM R6, R12.reuse, R10.reuse, R9.reuse ;  /* 0x0000000a0c067223 */ /* 0x1c0fe20000004009 */
[----:B------:R-:W-:Y:S02]  /*0be0*/  ISETP.NE.AND P2, PT, R7, RZ, PT ;  /* 0x000000ff0700720c */ /* 0x000fe40003f45270 */
[----:B------:R-:W-:Y:S01]  /*0bf0*/  LOP3.LUT R5, R3, 0x7fffff, RZ, 0xc0, !PT ;  /* 0x007fffff03057812 */ /* 0x000fe200078ec0ff */
[----:B------:R-:W-:Y:S01]  /*0c00*/  FFMA.RP R3, R12, R10, R9 ;  /* 0x0000000a0c037223 */ /* 0x000fe20000008009 */
[----:B------:R-:W-:Y:S01]  /*0c10*/  ISETP.NE.AND P1, PT, R7, RZ, PT ;  /* 0x000000ff0700720c */ /* 0x000fe20003f25270 */
[----:B------:R-:W-:Y:S01]  /*0c20*/  IMAD.MOV R7, RZ, RZ, -R7 ;  /* 0x000000ffff077224 */ /* 0x000fe200078e0a07 */
[----:B------:R-:W-:-:S02]  /*0c30*/  LOP3.LUT R5, R5, 0x800000, RZ, 0xfc, !PT ;  /* 0x0080000005057812 */ /* 0x000fc400078efcff */
[----:B------:R-:W-:Y:S02]  /*0c40*/  FSETP.NEU.FTZ.AND P0, PT, R3, R6, PT ;  /* 0x000000060300720b */ /* 0x000fe40003f1d000 */
[----:B------:R-:W-:Y:S02]  /*0c50*/  SHF.L.U32 R8, R5, R8, RZ ;  /* 0x0000000805087219 */ /* 0x000fe400000006ff */
[----:B------:R-:W-:Y:S02]  /*0c60*/  SEL R6, R7, RZ, P2 ;  /* 0x000000ff07067207 */ /* 0x000fe40001000000 */
[----:B------:R-:W-:Y:S02]  /*0c70*/  ISETP.NE.AND P1, PT, R8, RZ, P1 ;  /* 0x000000ff0800720c */ /* 0x000fe40000f25270 */
[----:B------:R-:W-:Y:S02]  /*0c80*/  SHF.R.U32.HI R6, RZ, R6, R5 ;  /* 0x00000006ff067219 */ /* 0x000fe40000011605 */
[----:B------:R-:W-:-:S02]  /*0c90*/  PLOP3.LUT P0, PT, P0, P1, PT, 0xf8, 0x8f ;  /* 0x00000000008f781c */ /* 0x000fc40000703f70 */
[----:B------:R-:W-:Y:S02]  /*0ca0*/  SHF.R.U32.HI R8, RZ, 0x1, R6 ;  /* 0x00000001ff087819 */ /* 0x000fe40000011606 */
[----:B------:R-:W-:-:S04]  /*0cb0*/  SEL R3, RZ, 0x1, !P0 ;  /* 0x00000001ff037807 */ /* 0x000fc80004000000 */
[----:B------:R-:W-:-:S04]  /*0cc0*/  LOP3.LUT R3, R3, 0x1, R8, 0xf8, !PT ;  /* 0x0000000103037812 */ /* 0x000fc800078ef808 */
[----:B------:R-:W-:-:S05]  /*0cd0*/  LOP3.LUT R3, R3, R6, RZ, 0xc0, !PT ;  /* 0x0000000603037212 */ /* 0x000fca00078ec0ff */
[----:B------:R-:W-:-:S05]  /*0ce0*/  IMAD.IADD R3, R8, 0x1, R3 ;  /* 0x0000000108037824 */ /* 0x000fca00078e0203 */
[----:B------:R-:W-:Y:S01]  /*0cf0*/  LOP3.LUT R0, R3, R0, RZ, 0xfc, !PT ;  /* 0x0000000003007212 */ /* 0x000fe200078efcff */
[----:B------:R-:W-:Y:S06]  /*0d00*/  BRA `(.L_x_17) ;  /* 0x0000000000107947 */ /* 0x000fec0003800000 */
.L_x_16:
[----:B------:R-:W-:-:S04]  /*0d10*/  LOP3.LUT R0, R0, 0x80000000, RZ, 0xc0, !PT ;  /* 0x8000000000007812 */ /* 0x000fc800078ec0ff */
[----:B------:R-:W-:Y:S01]  /*0d20*/  LOP3.LUT R0, R0, 0x7f800000, RZ, 0xfc, !PT ;  /* 0x7f80000000007812 */ /* 0x000fe200078efcff */
[----:B------:R-:W-:Y:S06]  /*0d30*/  BRA `(.L_x_17) ;  /* 0x0000000000047947 */ /* 0x000fec0003800000 */
.L_x_15:
[----:B------:R-:W-:-:S07]  /*0d40*/  IMAD R0, R6, 0x800000, R0 ;  /* 0x0080000006007824 */ /* 0x000fce00078e0200 */
.L_x_17:
[----:B------:R-:W-:Y:S05]  /*0d50*/  BSYNC.RECONVERGENT B2 ;  /* 0x0000000000027941 */ /* 0x000fea0003800200 */
.L_x_14:
[----:B------:R-:W-:Y:S05]  /*0d60*/  BRA `(.L_x_18) ;  /* 0x0000000000207947 */ /* 0x000fea0003800000 */
.L_x_13:
[----:B------:R-:W-:-:S04]  /*0d70*/  LOP3.LUT R0, R8, 0x80000000, R5, 0x48, !PT ;  /* 0x8000000008007812 */ /* 0x000fc800078e4805 */
[----:B------:R-:W-:Y:S01]  /*0d80*/  LOP3.LUT R0, R0, 0x7f800000, RZ, 0xfc, !PT ;  /* 0x7f80000000007812 */ /* 0x000fe200078efcff */
[----:B------:R-:W-:Y:S06]  /*0d90*/  BRA `(.L_x_18) ;  /* 0x0000000000147947 */ /* 0x000fec0003800000 */
.L_x_12:
[----:B------:R-:W-:Y:S01]  /*0da0*/  LOP3.LUT R0, R8, 0x80000000, R5, 0x48, !PT ;  /* 0x8000000008007812 */ /* 0x000fe200078e4805 */
[----:B------:R-:W-:Y:S06]  /*0db0*/  BRA `(.L_x_18) ;  /* 0x00000000000c7947 */ /* 0x000fec0003800000 */
.L_x_11:
[----:B------:R-:W0:Y:S01]  /*0dc0*/  MUFU.RSQ R0, -QNAN ;  /* 0xffc0000000007908 */ /* 0x000e220000001400 */
[----:B------:R-:W-:Y:S05]  /*0dd0*/  BRA `(.L_x_18) ;  /* 0x0000000000047947 */ /* 0x000fea0003800000 */
.L_x_10:
[----:B------:R-:W-:-:S07]  /*0de0*/  FADD.FTZ R0, R0, R3 ;  /* 0x0000000300007221 */ /* 0x000fce0000010000 */
.L_x_18:
[----:B------:R-:W-:Y:S05]  /*0df0*/  BSYNC.RECONVERGENT B1 ;  /* 0x0000000000017941 */ /* 0x000fea0003800200 */
.L_x_8:
[----:B------:R-:W-:-:S04]  /*0e00*/  IMAD.MOV.U32 R5, RZ, RZ, 0x0 ;  /* 0x00000000ff057424 */ /* 0x000fc800078e00ff */
[----:B0-----:R-:W-:Y:S05]  /*0e10*/  RET.REL.NODEC R4 `(loss_back) ;  /* 0xfffffff004787950 */ /* 0x001fea0003c3ffff */
.L_x_19:
[----:B------:R-:W-:-:S00]  /*0e20*/  BRA `(.L_x_19) ;  /* 0xfffffffc00fc7947 */ /* 0x000fc0000383ffff */
[----:B------:R-:W-:-:S00]  /*0e30*/  NOP ;  /* 0x0000000000007918 */ /* 0x000fc00000000000 */
        /* <DEDUP_REMOVED lines=12> */
.L_x_36:


//--------------------- .text.loss                --------------------------
	.section	.text.loss,"ax",@progbits
	.align	128
        .global         loss
        .type           loss,@function
        .size           loss,(.L_x_37 - loss)
        .other          loss,@"STO_CUDA_ENTRY STV_DEFAULT"
loss:
.text.loss:
        /* <DEDUP_REMOVED lines=13> */
[----:B------:R-:W2:Y:S08]  /*00d0*/  LDC.64 R6, c[0x0][0x390] ;  /* 0x0000e400ff067b82 */ /* 0x000eb00000000a00 */
[----:B------:R-:W3:Y:S01]  /*00e0*/  LDC R9, c[0x0][0x3a0] ;  /* 0x0000e800ff097b82 */ /* 0x000ee20000000800 */
[----:B0-----:R-:W-:-:S06]  /*00f0*/  IMAD.WIDE R4, R2, 0x4, R4 ;  /* 0x0000000402047825 */ /* 0x001fcc00078e0204 */
[----:B-1----:R-:W4:Y:S01]  /*0100*/  LDG.E R4, desc[UR4][R4.64] ;  /* 0x0000000404047981 */ /* 0x002f22000c1e1900 */
[----:B--2---:R-:W-:-:S06]  /*0110*/  IMAD.WIDE R6, R2, 0x4, R6 ;  /* 0x0000000402067825 */ /* 0x004fcc00078e0206 */
[----:B------:R-:W4:Y:S02]  /*0120*/  LDG.E R7, desc[UR4][R6.64] ;  /* 0x0000000406077981 */ /* 0x000f24000c1e1900 */
[----:B----4-:R-:W-:-:S05]  /*0130*/  FADD R0, R4, -R7 ;  /* 0x8000000704007221 */ /* 0x010fca0000000000 */
[----:B---3--:R-:W-:-:S13]  /*0140*/  FSETP.GEU.AND P0, PT, |R0|, R9, PT ;  /* 0x000000090000720b */ /* 0x008fda0003f0e200 */
[----:B------:R-:W-:Y:S05]  /*0150*/  @P0 BRA `(.L_x_20) ;  /* 0x00000000004c0947 */ /* 0x000fea0003800000 */
[----:B------:R-:W0:Y:S01]  /*0160*/  MUFU.RCP R4, R9 ;  /* 0x0000000900047308 */ /* 0x000e220000001000 */
[C---:B------:R-:W-:Y:S01]  /*0170*/  FMUL R3, R0.reuse, 0.5 ;  /* 0x3f00000000037820 */ /* 0x040fe20000400000 */
[----:B------:R-:W-:Y:S03]  /*0180*/  BSSY.RECONVERGENT B0, `(.L_x_21) ;  /* 0x000000c000007945 */ /* 0x000fe60003800200 */
[----:B------:R-:W-:-:S04]  /*0190*/  FMUL R0, R0, R3 ;  /* 0x0000000300007220 */ /* 0x000fc80000400000 */
        /* <DEDUP_REMOVED lines=8> */
[----:B------:R-:W-:Y:S05]  /*0220*/  CALL.REL.NOINC `($__internal_2_$__cuda_sm3x_div_rn_noftz_f32_slowpath) ;  /* 0x00000000002c7944 */ /* 0x000fea0003c00000 */
[----:B------:R-:W-:-:S07]  /*0230*/  IMAD.MOV.U32 R7, RZ, RZ, R0 ;  /* 0x000000ffff077224 */ /* 0x000fce00078e0000 */
.L_x_22:
[----:B------:R-:W-:Y:S05]  /*0240*/  BSYNC.RECONVERGENT B0 ;  /* 0x0000000000007941 */ /* 0x000fea0003800200 */
.L_x_21:
[----:B------:R-:W0:Y:S02]  /*0250*/  LDC.64 R4, c[0x0][0x398] ;  /* 0x0000e600ff047b82 */ /* 0x000e240000000a00 */
[----:B0-----:R-:W-:-:S05]  /*0260*/  IMAD.WIDE R2, R2, 0x4, R4 ;  /* 0x0000000402027825 */ /* 0x001fca00078e0204 */
[----:B------:R-:W-:Y:S01]  /*0270*/  STG.E desc[UR4][R2.64], R7 ;  /* 0x0000000702007986 */ /* 0x000fe2000c101904 */
[----:B------:R-:W-:Y:S05]  /*0280*/  EXIT ;  /* 0x000000000000794d */ /* 0x000fea0003800000 */
.L_x_20:
[----:B------:R-:W0:Y:S01]  /*0290*/  LDC.64 R4, c[0x0][0x398] ;  /* 0x0000e600ff047b82 */ /* 0x000e220000000a00 */
[----:B------:R-:W-:Y:S01]  /*02a0*/  FFMA R3, R9, -0.5, |R0| ;  /* 0xbf00000009037823 */ /* 0x000fe20000000400 */
[----:B0-----:R-:W-:-:S05]  /*02b0*/  IMAD.WIDE R4, R2, 0x4, R4 ;  /* 0x0000000402047825 */ /* 0x001fca00078e0204 */
[----:B------:R-:W-:Y:S01]  /*02c0*/  STG.E desc[UR4][R4.64], R3 ;  /* 0x0000000304007986 */ /* 0x000fe2000c101904 */
[----:B------:R-:W-:Y:S05]  /*02d0*/  EXIT ;  /* 0x000000000000794d */ /* 0x000fea0003800000 */
        .weak           $__internal_2_$__cuda_sm3x_div_rn_noftz_f32_slowpath
        .type           $__internal_2_$__cuda_sm3x_div_rn_noftz_f32_slowpath,@function
        .size           $__internal_2_$__cuda_sm3x_div_rn_noftz_f32_slowpath,(.L_x_37 - $__internal_2_$__cuda_sm3x_div_rn_noftz_f32_slowpath)
$__internal_2_$__cuda_sm3x_div_rn_noftz_f32_slowpath:
[----:B------:R-:W0:Y:S01]  /*02e0*/  LDC R3, c[0x0][0x3a0] ;  /* 0x0000e800ff037b82 */ /* 0x000e220000000800 */
[--C-:B------:R-:W-:Y:S01]  /*02f0*/  SHF.R.U32.HI R5, RZ, 0x17, R0.reuse ;  /* 0x00000017ff057819 */ /* 0x100fe20000011600 */
[----:B------:R-:W1:Y:S01]  /*0300*/  LDCU UR6, c[0x0][0x3a0] ;  /* 0x00007400ff0677ac */ /* 0x000e620008000800 */
[----:B------:R-:W-:Y:S01]  /*0310*/  BSSY.RECONVERGENT B1, `(.L_x_23) ;  /* 0x0000064000017945 */ /* 0x000fe20003800200 */
[----:B------:R-:W-:Y:S01]  /*0320*/  IMAD.MOV.U32 R7, RZ, RZ, R0 ;  /* 0x000000ffff077224 */ /* 0x000fe200078e0000 */
[----:B------:R-:W-:-:S05]  /*0330*/  LOP3.LUT R5, R5, 0xff, RZ, 0xc0, !PT ;  /* 0x000000ff05057812 */ /* 0x000fca00078ec0ff */
        /* <DEDUP_REMOVED lines=32> */
.L_x_24:
[----:B------:R-:W-:Y:S01]  /*0540*/  LEA R3, R6, 0xc0800000, 0x17 ;  /* 0xc080000006037811 */ /* 0x000fe200078eb8ff */
[----:B------:R-:W-:Y:S01]  /*0550*/  VIADD R5, R5, 0xffffff81 ;  /* 0xffffff8105057836 */ /* 0x000fe20000000000 */
[----:B------:R-:W-:Y:S03]  /*0560*/  BSSY.RECONVERGENT B2, `(.L_x_29) ;  /* 0x0000035000027945 */ /* 0x000fe60003800200 */
[----:B------:R-:W-:Y:S01]  /*0570*/  IMAD.IADD R3, R8, 0x1, -R3 ;  /* 0x0000000108037824 */ /* 0x000fe200078e0a03 */
[C---:B------:R-:W-:Y:S01]  /*0580*/  IADD3 R6, PT, PT, R5.reuse, 0x7f, -R6 ;  /* 0x0000007f05067810 */ /* 0x040fe20007ffe806 */
[----:B------:R-:W-:Y:S02]  /*0590*/  IMAD R0, R5, -0x800000, R7 ;  /* 0xff80000005007824 */ /* 0x000fe400078e0207 */
[----:B------:R-:W0:Y:S01]  /*05a0*/  MUFU.RCP R8, R3 ;  /* 0x0000000300087308 */ /* 0x000e220000001000 */
[----:B------:R-:W-:Y:S01]  /*05b0*/  FADD.FTZ R11, -R3, -RZ ;  /* 0x800000ff030b7221 */ /* 0x000fe20000010100 */
[----:B------:R-:W-:-:S03]  /*05c0*/  IMAD.IADD R6, R6, 0x1, R9 ;  /* 0x0000000106067824 */ /* 0x000fc600078e0209 */
        /* <DEDUP_REMOVED lines=21> */
[CCC-:B------:R-:W-:Y:S01]  /*0720*/  FFMA.RM R6, R10.reuse, R8.reuse, R7.reuse ;  /* 0x000000080a067223 */ /* 0x1c0fe20000004007 */
[C---:B------:R-:W-:Y:S02]  /*0730*/  ISETP.NE.AND P2, PT, R9.reuse, RZ, PT ;  /* 0x000000ff0900720c */ /* 0x040fe40003f45270 */
[----:B------:R-:W-:Y:S02]  /*0740*/  ISETP.NE.AND P1, PT, R9, RZ, PT ;  /* 0x000000ff0900720c */ /* 0x000fe40003f25270 */
[----:B------:R-:W-:Y:S01]  /*0750*/  LOP3.LUT R5, R3, 0x7fffff, RZ, 0xc0, !PT ;  /* 0x007fffff03057812 */ /* 0x000fe200078ec0ff */
[----:B------:R-:W-:Y:S01]  /*0760*/  FFMA.RP R3, R10, R8, R7 ;  /* 0x000000080a037223 */ /* 0x000fe20000008007 */
[----:B------:R-:W-:Y:S02]  /*0770*/  VIADD R8, R9, 0x20 ;  /* 0x0000002009087836 */ /* 0x000fe40000000000 */
[----:B------:R-:W-:Y:S01]  /*0780*/  LOP3.LUT R5, R5, 0x800000, RZ, 0xfc, !PT ;  /* 0x0080000005057812 */ /* 0x000fe200078efcff */
[----:B------:R-:W-:Y:S01]  /*0790*/  IMAD.MOV R7, RZ, RZ, -R9 ;  /* 0x000000ffff077224 */ /* 0x000fe200078e0a09 */
[----:B------:R-:W-:-:S02]  /*07a0*/  FSETP.NEU.FTZ.AND P0, PT, R3, R6, PT ;  /* 0x000000060300720b */ /* 0x000fc40003f1d000 */
[----:B------:R-:W-:Y:S02]  /*07b0*/  SHF.L.U32 R8, R5, R8, RZ ;  /* 0x0000000805087219 */ /* 0x000fe400000006ff */
[----:B------:R-:W-:Y:S02]  /*07c0*/  SEL R6, R7, RZ, P2 ;  /* 0x000000ff07067207 */ /* 0x000fe40001000000 */
[----:B------:R-:W-:Y:S02]  /*07d0*/  ISETP.NE.AND P1, PT, R8, RZ, P1 ;  /* 0x000000ff0800720c */ /* 0x000fe40000f25270 */
[----:B------:R-:W-:Y:S02]  /*07e0*/  SHF.R.U32.HI R6, RZ, R6, R5 ;  /* 0x00000006ff067219 */ /* 0x000fe40000011605 */
[----:B------:R-:W-:Y:S02]  /*07f0*/  PLOP3.LUT P0, PT, P0, P1, PT, 0xf8, 0x8f ;  /* 0x00000000008f781c */ /* 0x000fe40000703f70 */
[----:B------:R-:W-:-:S02]  /*0800*/  SHF.R.U32.HI R8, RZ, 0x1, R6 ;  /* 0x00000001ff087819 */ /* 0x000fc40000011606 */
[----:B------:R-:W-:-:S04]  /*0810*/  SEL R3, RZ, 0x1, !P0 ;  /* 0x00000001ff037807 */ /* 0x000fc80004000000 */
[----:B------:R-:W-:-:S04]  /*0820*/  LOP3.LUT R3, R3, 0x1, R8, 0xf8, !PT ;  /* 0x0000000103037812 */ /* 0x000fc800078ef808 */
[----:B------:R-:W-:-:S05]  /*0830*/  LOP3.LUT R3, R3, R6, RZ, 0xc0, !PT ;  /* 0x0000000603037212 */ /* 0x000fca00078ec0ff */
[----:B------:R-:W-:-:S05]  /*0840*/  IMAD.IADD R3, R8, 0x1, R3 ;  /* 0x0000000108037824 */ /* 0x000fca00078e0203 */
[----:B------:R-:W-:Y:S01]  /*0850*/  LOP3.LUT R0, R3, R0, RZ, 0xfc, !PT ;  /* 0x0000000003007212 */ /* 0x000fe200078efcff */
[----:B------:R-:W-:Y:S06]  /*0860*/  BRA `(.L_x_32) ;  /* 0x0000000000107947 */ /* 0x000fec0003800000 */
.L_x_31:
[----:B------:R-:W-:-:S04]  /*0870*/  LOP3.LUT R0, R0, 0x80000000, RZ, 0xc0, !PT ;  /* 0x8000000000007812 */ /* 0x000fc800078ec0ff */
[----:B------:R-:W-:Y:S01]  /*0880*/  LOP3.LUT R0, R0, 0x7f800000, RZ, 0xfc, !PT ;  /* 0x7f80000000007812 */ /* 0x000fe200078efcff */
[----:B------:R-:W-:Y:S06]  /*0890*/  BRA `(.L_x_32) ;  /* 0x0000000000047947 */ /* 0x000fec0003800000 */
.L_x_30:
[----:B------:R-:W-:-:S07]  /*08a0*/  IMAD R0, R6, 0x800000, R0 ;  /* 0x0080000006007824 */ /* 0x000fce00078e0200 */
.L_x_32:
[----:B------:R-:W-:Y:S05]  /*08b0*/  BSYNC.RECONVERGENT B2 ;  /* 0x0000000000027941 */ /* 0x000fea0003800200 */
.L_x_29:
[----:B------:R-:W-:Y:S05]  /*08c0*/  BRA `(.L_x_33) ;  /* 0x0000000000207947 */ /* 0x000fea0003800000 */
.L_x_28:
[----:B------:R-:W-:-:S04]  /*08d0*/  LOP3.LUT R0, R8, 0x80000000, R7, 0x48, !PT ;  /* 0x8000000008007812 */ /* 0x000fc800078e4807 */
[----:B------:R-:W-:Y:S01]  /*08e0*/  LOP3.LUT R0, R0, 0x7f800000, RZ, 0xfc, !PT ;  /* 0x7f80000000007812 */ /* 0x000fe200078efcff */
[----:B------:R-:W-:Y:S06]  /*08f0*/  BRA `(.L_x_33) ;  /* 0x0000000000147947 */ /* 0x000fec0003800000 */
.L_x_27:
[----:B------:R-:W-:Y:S01]  /*0900*/  LOP3.LUT R0, R8, 0x80000000, R7, 0x48, !PT ;  /* 0x8000000008007812 */ /* 0x000fe200078e4807 */
[----:B------:R-:W-:Y:S06]  /*0910*/  BRA `(.L_x_33) ;  /* 0x00000000000c7947 */ /* 0x000fec0003800000 */
.L_x_26:
[----:B------:R-:W0:Y:S01]  /*0920*/  MUFU.RSQ R0, -QNAN ;  /* 0xffc0000000007908 */ /* 0x000e220000001400 */
[----:B------:R-:W-:Y:S05]  /*0930*/  BRA `(.L_x_33) ;  /* 0x0000000000047947 */ /* 0x000fea0003800000 */
.L_x_25:
[----:B------:R-:W-:-:S07]  /*0940*/  FADD.FTZ R0, R0, R3 ;  /* 0x0000000300007221 */ /* 0x000fce0000010000 */
.L_x_33:
[----:B------:R-:W-:Y:S05]  /*0950*/  BSYNC.RECONVERGENT B1 ;  /* 0x0000000000017941 */ /* 0x000fea0003800200 */
.L_x_23:
[----:B------:R-:W-:-:S04]  /*0960*/  IMAD.MOV.U32 R5, RZ, RZ, 0x0 ;  /* 0x00000000ff057424 */ /* 0x000fc800078e00ff */
[----:B0-----:R-:W-:Y:S05]  /*0970*/  RET.REL.NODEC R4 `(loss) ;  /* 0xfffffff404a07950 */ /* 0x001fea0003c3ffff */
.L_x_34:
        /* <DEDUP_REMOVED lines=16> */
.L_x_37:


//--------------------- .nv.shared.reserved.0     --------------------------
	.section	.nv.shared.reserved.0,"aw",@nobits
	.weak		__nv_reservedSMEM_offset_0_alias
	.size		__nv_reservedSMEM_offset_0_alias, 0, 64
	.other		__nv_reservedSMEM_offset_0_alias,@"STO_CUDA_RESERVED_SHARED STV_DEFAULT"
__nv_reservedSMEM_offset_0_alias:
	.zero		0
	.zero		64


//--------------------- .nv.constant0.loss_back   --------------------------
	.section	.nv.constant0.loss_back,"a",@progbits
	.sectionflags	@""
	.align	4
.nv.constant0.loss_back:
	.zero		932


//--------------------- .nv.constant0.loss        --------------------------
	.section	.nv.constant0.loss,"a",@progbits
	.sectionflags	@""
	.align	4
.nv.constant0.loss:
	.zero		932


//--------------------- SYMBOLS --------------------------

	.type		.nv.reservedSmem.offset0,@object
	.size		.nv.reservedSmem.offset0,0x4
